	.headerflags	@"EF_CUDA_TEXMODE_UNIFIED EF_CUDA_64BIT_ADDRESS EF_CUDA_ACCELERATORS EF_CUDA_SM90 EF_CUDA_VIRTUAL_SM(EF_CUDA_SM90)"
	.elftype	@"ET_EXEC"


//--------------------- .nv.info                  --------------------------
	.section	.nv.info,"",@"SHT_CUDA_INFO"
	.align	4


	//----- nvinfo : EIATTR_REGCOUNT
	.align		4
        /*0000*/ 	.byte	0x04, 0x2f
        /*0002*/ 	.short	(.L_3 - .L_2)
	.align		4
.L_2:
        /*0004*/ 	.word	index@(triton_poi_fused__native_batch_norm_legit_no_training_relu_threshold_backward_62)
        /*0008*/ 	.word	0x00000010


	//----- nvinfo : EIATTR_MIN_STACK_SIZE
	.align		4
.L_3:
        /*000c*/ 	.byte	0x04, 0x12
        /*000e*/ 	.short	(.L_5 - .L_4)
	.align		4
.L_4:
        /*0010*/ 	.word	index@(triton_poi_fused__native_batch_norm_legit_no_training_relu_threshold_backward_62)
        /*0014*/ 	.word	0x00000000


	//----- nvinfo : EIATTR_FRAME_SIZE
	.align		4
.L_5:
        /*0018*/ 	.byte	0x04, 0x11
        /*001a*/ 	.short	(.L_7 - .L_6)
	.align		4
.L_6:
        /*001c*/ 	.word	index@(triton_poi_fused__native_batch_norm_legit_no_training_relu_threshold_backward_62)
        /*0020*/ 	.word	0x00000000


	//----- nvinfo : EIATTR_MIN_STACK_SIZE
	.align		4
.L_7:
        /*0024*/ 	.byte	0x04, 0x12
        /*0026*/ 	.short	(.L_9 - .L_8)
	.align		4
.L_8:
        /*0028*/ 	.word	index@(triton_poi_fused__native_batch_norm_legit_no_training_relu_threshold_backward_62)
        /*002c*/ 	.word	0x00000000
.L_9:


//--------------------- .nv.info.triton_poi_fused__native_batch_norm_legit_no_training_relu_threshold_backward_62 --------------------------
	.section	.nv.info.triton_poi_fused__native_batch_norm_legit_no_training_relu_threshold_backward_62,"",@"SHT_CUDA_INFO"
	.sectionflags	@""
	.align	4


	//----- nvinfo : EIATTR_CUDA_API_VERSION
	.align		4
        /*0000*/ 	.byte	0x04, 0x37
        /*0002*/ 	.short	(.L_11 - .L_10)
.L_10:
        /*0004*/ 	.word	0x0000007c


	//----- nvinfo : EIATTR_KPARAM_INFO
	.align		4
.L_11:
        /*0008*/ 	.byte	0x04, 0x17
        /*000a*/ 	.short	(.L_13 - .L_12)
.L_12:
        /*000c*/ 	.word	0x00000000
        /*0010*/ 	.short	0x0007
        /*0012*/ 	.short	0x0038
        /*0014*/ 	.byte	0x00, 0xf0, 0x11, 0x00


	//----- nvinfo : EIATTR_KPARAM_INFO
	.align		4
.L_13:
        /*0018*/ 	.byte	0x04, 0x17
        /*001a*/ 	.short	(.L_15 - .L_14)
.L_14:
        /*001c*/ 	.word	0x00000000
        /*0020*/ 	.short	0x0006
        /*0022*/ 	.short	0x0030
        /*0024*/ 	.byte	0x00, 0xf4, 0x21, 0x00


	//----- nvinfo : EIATTR_KPARAM_INFO
	.align		4
.L_15:
        /*0028*/ 	.byte	0x04, 0x17
        /*002a*/ 	.short	(.L_17 - .L_16)
.L_16:
        /*002c*/ 	.word	0x00000000
        /*0030*/ 	.short	0x0005
        /*0032*/ 	.short	0x0028
        /*0034*/ 	.byte	0x00, 0xf4, 0x21, 0x00


	//----- nvinfo : EIATTR_KPARAM_INFO
	.align		4
.L_17:
        /*0038*/ 	.byte	0x04, 0x17
        /*003a*/ 	.short	(.L_19 - .L_18)
.L_18:
        /*003c*/ 	.word	0x00000000
        /*0040*/ 	.short	0x0004
        /*0042*/ 	.short	0x0020
        /*0044*/ 	.byte	0x00, 0xf4, 0x21, 0x00


	//----- nvinfo : EIATTR_KPARAM_INFO
	.align		4
.L_19:
        /*0048*/ 	.byte	0x04, 0x17
        /*004a*/ 	.short	(.L_21 - .L_20)
.L_20:
        /*004c*/ 	.word	0x00000000
        /*0050*/ 	.short	0x0003
        /*0052*/ 	.short	0x0018
        /*0054*/ 	.byte	0x00, 0xf4, 0x21, 0x00


	//----- nvinfo : EIATTR_KPARAM_INFO
	.align		4
.L_21:
        /*0058*/ 	.byte	0x04, 0x17
        /*005a*/ 	.short	(.L_23 - .L_22)
.L_22:
        /*005c*/ 	.word	0x00000000
        /*0060*/ 	.short	0x0002
        /*0062*/ 	.short	0x0010
        /*0064*/ 	.byte	0x00, 0xf4, 0x21, 0x00


	//----- nvinfo : EIATTR_KPARAM_INFO
	.align		4
.L_23:
        /*0068*/ 	.byte	0x04, 0x17
        /*006a*/ 	.short	(.L_25 - .L_24)
.L_24:
        /*006c*/ 	.word	0x00000000
        /*0070*/ 	.short	0x0001
        /*0072*/ 	.short	0x0008
        /*0074*/ 	.byte	0x00, 0xf4, 0x21, 0x00


	//----- nvinfo : EIATTR_KPARAM_INFO
	.align		4
.L_25:
        /*0078*/ 	.byte	0x04, 0x17
        /*007a*/ 	.short	(.L_27 - .L_26)
.L_26:
        /*007c*/ 	.word	0x00000000
        /*0080*/ 	.short	0x0000
        /*0082*/ 	.short	0x0000
        /*0084*/ 	.byte	0x00, 0xf4, 0x21, 0x00


	//----- nvinfo : EIATTR_SPARSE_MMA_MASK
	.align		4
.L_27:
        /*0088*/ 	.byte	0x03, 0x50
        /*008a*/ 	.short	0x0000


	//----- nvinfo : EIATTR_MAXREG_COUNT
	.align		4
        /*008c*/ 	.byte	0x03, 0x1b
        /*008e*/ 	.short	0x00ff


	//----- nvinfo : EIATTR_EXIT_INSTR_OFFSETS
	.align		4
        /*0090*/ 	.byte	0x04, 0x1c
        /*0092*/ 	.short	(.L_29 - .L_28)


	//   ....[0]....
.L_28:
        /*0094*/ 	.word	0x000003f0


	//----- nvinfo : EIATTR_REQNTID
	.align		4
.L_29:
        /*0098*/ 	.byte	0x04, 0x10
        /*009a*/ 	.short	(.L_31 - .L_30)
.L_30:
        /*009c*/ 	.word	0x00000080
        /*00a0*/ 	.word	0x00000001
        /*00a4*/ 	.word	0x00000001


	//----- nvinfo : EIATTR_CBANK_PARAM_SIZE
	.align		4
.L_31:
        /*00a8*/ 	.byte	0x03, 0x19
        /*00aa*/ 	.short	0x003c


	//----- nvinfo : EIATTR_PARAM_CBANK
	.align		4
        /*00ac*/ 	.byte	0x04, 0x0a
        /*00ae*/ 	.short	(.L_33 - .L_32)
	.align		4
.L_32:
        /*00b0*/ 	.word	index@(.nv.constant0.triton_poi_fused__native_batch_norm_legit_no_training_relu_threshold_backward_62)
        /*00b4*/ 	.short	0x0210
        /*00b6*/ 	.short	0x003c


	//----- nvinfo : EIATTR_SW_WAR
	.align		4
.L_33:
        /*00b8*/ 	.byte	0x04, 0x36
        /*00ba*/ 	.short	(.L_35 - .L_34)
.L_34:
        /*00bc*/ 	.word	0x00000008
.L_35:


//--------------------- .nv.callgraph             --------------------------
	.section	.nv.callgraph,"",@"SHT_CUDA_CALLGRAPH"
	.align	4
	.sectionentsize	8
	.align		4
        /*0000*/ 	.word	0x00000000
	.align		4
        /*0004*/ 	.word	0xffffffff
	.align		4
        /*0008*/ 	.word	0x00000000
	.align		4
        /*000c*/ 	.word	0xfffffffe
	.align		4
        /*0010*/ 	.word	0x00000000
	.align		4
        /*0014*/ 	.word	0xfffffffd
	.align		4
        /*0018*/ 	.word	0x00000000
	.align		4
        /*001c*/ 	.word	0xfffffffc


//--------------------- .nv.constant4             --------------------------
	.section	.nv.constant4,"a",@progbits
	.align	8
	.align		8
.nv.constant4:
        /*0000*/ 	.dword	_$_str
	.align		8
        /*0008*/ 	.dword	_$_str_$_2


//--------------------- .text.triton_poi_fused__native_batch_norm_legit_no_training_relu_threshold_backward_62 --------------------------
	.section	.text.triton_poi_fused__native_batch_norm_legit_no_training_relu_threshold_backward_62,"ax",@progbits
	.align	128
        .global         triton_poi_fused__native_batch_norm_legit_no_training_relu_threshold_backward_62
        .type           triton_poi_fused__native_batch_norm_legit_no_training_relu_threshold_backward_62,@function
        .size           triton_poi_fused__native_batch_norm_legit_no_training_relu_threshold_backward_62,(.L_x_1 - triton_poi_fused__native_batch_norm_legit_no_training_relu_threshold_backward_62)
        .other          triton_poi_fused__native_batch_norm_legit_no_training_relu_threshold_backward_62,@"STO_CUDA_ENTRY STV_DEFAULT"
triton_poi_fused__native_batch_norm_legit_no_training_relu_threshold_backward_62:
.text.triton_poi_fused__native_batch_norm_legit_no_training_relu_threshold_backward_62:
[----:B------:R-:W-:Y:S01]  /*0000*/  LDC R1, c[0x0][0x28] ;  /* 0x00000a00ff017b82 */ /* 0x000fe20000000800 */
[----:B------:R-:W1:Y:S07]  /*0010*/  S2R R0, SR_TID.X ;  /* 0x0000000000007919 */ /* 0x000e6e0000002100 */
[----:B------:R-:W2:Y:S01]  /*0020*/  LDC.64 R6, c[0x0][0x220] ;  /* 0x00008800ff067b82 */ /* 0x000ea20000000a00 */
[----:B------:R-:W-:Y:S01]  /*0030*/  ULDC.64 UR4, c[0x0][0x208] ;  /* 0x0000820000047ab9 */ /* 0x000fe20000000a00 */
[----:B------:R-:W3:Y:S06]  /*0040*/  S2R R5, SR_CTAID.X ;  /* 0x0000000000057919 */ /* 0x000eec0000002500 */
[----:B------:R-:W4:Y:S08]  /*0050*/  LDC.64 R8, c[0x0][0x228] ;  /* 0x00008a00ff087b82 */ /* 0x000f300000000a00 */
[----:B------:R-:W5:Y:S01]  /*0060*/  LDC.64 R10, c[0x0][0x230] ;  /* 0x00008c00ff0a7b82 */ /* 0x000f620000000a00 */
[----:B------:R-:W-:Y:S01]  /*0070*/  IMAD.MOV.U32 R12, RZ, RZ, 0x3e800000 ;  /* 0x3e800000ff0c7424 */ /* 0x000fe200078e00ff */
[----:B------:R-:W-:Y:S01]  /*0080*/  ULDC.64 UR6, c[0x0][0x240] ;  /* 0x0000900000067ab9 */ /* 0x000fe20000000a00 */
[----:B-1----:R-:W-:Y:S01]  /*0090*/  IMAD.SHL.U32 R0, R0, 0x2, RZ ;  /* 0x0000000200007824 */ /* 0x002fe200078e00ff */
[----:B---3--:R-:W-:-:S04]  /*00a0*/  SHF.R.S32.HI R3, RZ, 0x17, R5 ;  /* 0x00000017ff037819 */ /* 0x008fc80000011405 */
[----:B------:R-:W-:Y:S02]  /*00b0*/  LOP3.LUT R0, R0, 0xfe, RZ, 0xc0, !PT ;  /* 0x000000fe00007812 */ /* 0x000fe400078ec0ff */
[----:B------:R-:W-:-:S03]  /*00c0*/  SGXT R3, R3, 0x1 ;  /* 0x000000010303781a */ /* 0x000fc60000000200 */
[----:B------:R-:W-:Y:S02]  /*00d0*/  IMAD R0, R5, 0x100, R0 ;  /* 0x0000010005007824 */ /* 0x000fe400078e0200 */
[----:B------:R-:W1:Y:S03]  /*00e0*/  LDC.64 R4, c[0x0][0x218] ;  /* 0x00008600ff047b82 */ /* 0x000e660000000a00 */
[----:B------:R-:W-:-:S04]  /*00f0*/  LEA.HI R3, R3, R0, RZ, 0x2 ;  /* 0x0000000003037211 */ /* 0x000fc800078f10ff */
[--C-:B------:R-:W-:Y:S02]  /*0100*/  SHF.R.S32.HI R2, RZ, 0x2, R3.reuse ;  /* 0x00000002ff027819 */ /* 0x100fe40000011403 */
[----:B------:R-:W-:-:S04]  /*0110*/  SHF.R.S32.HI R3, RZ, 0x1f, R3 ;  /* 0x0000001fff037819 */ /* 0x000fc80000011403 */
[----:B------:R-:W-:-:S04]  /*0120*/  LEA.HI R3, R3, R2, RZ, 0x8 ;  /* 0x0000000203037211 */ /* 0x000fc800078f40ff */
[----:B------:R-:W-:-:S04]  /*0130*/  LOP3.LUT R3, R3, 0xffffff00, RZ, 0xc0, !PT ;  /* 0xffffff0003037812 */ /* 0x000fc800078ec0ff */
[----:B------:R-:W-:Y:S02]  /*0140*/  IADD3 R13, R2, -R3, RZ ;  /* 0x80000003020d7210 */ /* 0x000fe40007ffe0ff */
[----:B------:R-:W3:Y:S03]  /*0150*/  LDC.64 R2, c[0x0][0x210] ;  /* 0x00008400ff027b82 */ /* 0x000ee60000000a00 */
[----:B--2---:R-:W-:-:S06]  /*0160*/  IMAD.WIDE R6, R13, 0x4, R6 ;  /* 0x000000040d067825 */ /* 0x004fcc00078e0206 */
[----:B------:R-:W2:Y:S01]  /*0170*/  LDG.E.EL R6, desc[UR4][R6.64] ;  /* 0x0000000406067981 */ /* 0x000ea2000c2e1900 */
[----:B-1----:R-:W-:-:S06]  /*0180*/  IMAD.WIDE R4, R13, 0x4, R4 ;  /* 0x000000040d047825 */ /* 0x002fcc00078e0204 */
[----:B------:R-:W2:Y:S01]  /*0190*/  LDG.E.EL R4, desc[UR4][R4.64] ;  /* 0x0000000404047981 */ /* 0x000ea2000c2e1900 */
[----:B---3--:R-:W-:-:S06]  /*01a0*/  IMAD.WIDE R2, R0, 0x4, R2 ;  /* 0x0000000400027825 */ /* 0x008fcc00078e0202 */
[----:B------:R-:W3:Y:S01]  /*01b0*/  LDG.E.64 R2, desc[UR4][R2.64] ;  /* 0x0000000402027981 */ /* 0x000ee2000c1e1b00 */
[----:B----4-:R-:W-:-:S04]  /*01c0*/  IMAD.WIDE R8, R13, 0x4, R8 ;  /* 0x000000040d087825 */ /* 0x010fc800078e0208 */
[----:B-----5:R-:W-:Y:S02]  /*01d0*/  IMAD.WIDE R10, R13, 0x4, R10 ;  /* 0x000000040d0a7825 */ /* 0x020fe400078e020a */
[----:B------:R-:W4:Y:S04]  /*01e0*/  LDG.E.EL R8, desc[UR4][R8.64] ;  /* 0x0000000408087981 */ /* 0x000f28000c2e1900 */
[----:B------:R-:W4:Y:S01]  /*01f0*/  LDG.E.EL R11, desc[UR4][R10.64] ;  /* 0x000000040a0b7981 */ /* 0x000f22000c2e1900 */
[----:B--2---:R-:W-:-:S04]  /*0200*/  FADD R6, R6, 9.9999997473787516356e-06 ;  /* 0x3727c5ac06067421 */ /* 0x004fc80000000000 */
[----:B------:R-:W1:Y:S02]  /*0210*/  MUFU.SQRT R7, R6 ;  /* 0x0000000600077308 */ /* 0x000e640000002000 */
[C---:B-1----:R-:W-:Y:S02]  /*0220*/  FSETP.GT.AND P0, PT, R7.reuse, 8.50705917302346158658e+37, PT ;  /* 0x7e8000000700780b */ /* 0x042fe40003f04000 */
[----:B------:R-:W-:-:S11]  /*0230*/  FSETP.GEU.AND P1, PT, R7, 1.175494350822287508e-38, PT ;  /* 0x008000000700780b */ /* 0x000fd60003f2e000 */
[----:B------:R-:W-:-:S04]  /*0240*/  @P0 FMUL R7, R7, 0.25 ;  /* 0x3e80000007070820 */ /* 0x000fc80000400000 */
[----:B------:R-:W-:-:S06]  /*0250*/  @!P1 FMUL R7, R7, 16777216 ;  /* 0x4b80000007079820 */ /* 0x000fcc0000400000 */
[----:B------:R-:W1:Y:S01]  /*0260*/  MUFU.RCP R7, R7 ;  /* 0x0000000700077308 */ /* 0x000e620000001000 */
[----:B------:R-:W-:Y:S01]  /*0270*/  FSEL R12, R12, 1, P0 ;  /* 0x3f8000000c0c7808 */ /* 0x000fe20000000000 */
[----:B---3--:R-:W-:-:S04]  /*0280*/  FADD R5, R3, -R4 ;  /* 0x8000000403057221 */ /* 0x008fc80000000000 */
[----:B------:R-:W-:Y:S01]  /*0290*/  @!P1 FMUL R12, R12, 16777216 ;  /* 0x4b8000000c0c9820 */ /* 0x000fe20000400000 */
[----:B------:R-:W-:-:S03]  /*02a0*/  FADD R3, R2, -R4 ;  /* 0x8000000402037221 */ /* 0x000fc60000000000 */
[----:B-1----:R-:W-:-:S04]  /*02b0*/  FMUL R12, R7, R12 ;  /* 0x0000000c070c7220 */ /* 0x002fc80000400000 */
[C---:B------:R-:W-:Y:S01]  /*02c0*/  FMUL R4, R12.reuse, R5 ;  /* 0x000000050c047220 */ /* 0x040fe20000400000 */
[----:B------:R-:W-:Y:S02]  /*02d0*/  FMUL R12, R12, R3 ;  /* 0x000000030c0c7220 */ /* 0x000fe40000400000 */
[----:B------:R-:W1:Y:S01]  /*02e0*/  LDC.64 R2, c[0x0][0x238] ;  /* 0x00008e00ff027b82 */ /* 0x000e620000000a00 */
[C-C-:B----4-:R-:W-:Y:S01]  /*02f0*/  FFMA R4, R8.reuse, R4, R11.reuse ;  /* 0x0000000408047223 */ /* 0x150fe2000000000b */
[----:B------:R-:W-:-:S04]  /*0300*/  FFMA R12, R8, R12, R11 ;  /* 0x0000000c080c7223 */ /* 0x000fc8000000000b */
[----:B------:R-:W-:Y:S02]  /*0310*/  FSETP.GEU.AND P0, PT, R4, RZ, PT ;  /* 0x000000ff0400720b */ /* 0x000fe40003f0e000 */
[----:B------:R-:W-:Y:S02]  /*0320*/  FSETP.GEU.AND P1, PT, R12, RZ, PT ;  /* 0x000000ff0c00720b */ /* 0x000fe40003f2e000 */
[----:B------:R-:W-:Y:S02]  /*0330*/  FSEL R13, R4, RZ, P0 ;  /* 0x000000ff040d7208 */ /* 0x000fe40000000000 */
[----:B------:R-:W-:Y:S02]  /*0340*/  FSEL R12, R12, RZ, P1 ;  /* 0x000000ff0c0c7208 */ /* 0x000fe40000800000 */
[----:B------:R-:W-:Y:S02]  /*0350*/  FSETP.GTU.AND P0, PT, R13, RZ, PT ;  /* 0x000000ff0d00720b */ /* 0x000fe40003f0c000 */
[----:B------:R-:W-:-:S02]  /*0360*/  FSETP.GTU.AND P1, PT, R12, RZ, PT ;  /* 0x000000ff0c00720b */ /* 0x000fc40003f2c000 */
[----:B------:R-:W-:Y:S02]  /*0370*/  IADD3 R4, P2, R0, UR6, RZ ;  /* 0x0000000600047c10 */ /* 0x000fe4000ff5e0ff */
[----:B------:R-:W-:Y:S02]  /*0380*/  SEL R6, RZ, 0x1, P1 ;  /* 0x00000001ff067807 */ /* 0x000fe40000800000 */
[----:B------:R-:W-:Y:S01]  /*0390*/  SEL R7, RZ, 0x100, P0 ;  /* 0x00000100ff077807 */ /* 0x000fe20000000000 */
[C---:B-1----:R-:W-:Y:S01]  /*03a0*/  IMAD.WIDE R2, R0.reuse, 0x4, R2 ;  /* 0x0000000400027825 */ /* 0x042fe200078e0202 */
[----:B------:R-:W-:Y:S02]  /*03b0*/  LEA.HI.X.SX32 R5, R0, UR7, 0x1, P2 ;  /* 0x0000000700057c11 */ /* 0x000fe400090f0eff */
[----:B------:R-:W-:Y:S02]  /*03c0*/  IADD3 R7, R6, R7, RZ ;  /* 0x0000000706077210 */ /* 0x000fe40007ffe0ff */
[----:B------:R-:W-:Y:S04]  /*03d0*/  STG.E.64 desc[UR4][R2.64], R12 ;  /* 0x0000000c02007986 */ /* 0x000fe8000c101b04 */
[----:B------:R-:W-:Y:S01]  /*03e0*/  STG.E.U16 desc[UR4][R4.64], R7 ;  /* 0x0000000704007986 */ /* 0x000fe2000c101504 */
[----:B------:R-:W-:Y:S05]  /*03f0*/  EXIT ;  /* 0x000000000000794d */ /* 0x000fea0003800000 */
.L_x_0:
[----:B------:R-:W-:-:S00]  /*0400*/  BRA `(.L_x_0) ;  /* 0xfffffffc00fc7947 */ /* 0x000fc0000383ffff */
[----:B------:R-:W-:-:S00]  /*0410*/  NOP ;  /* 0x0000000000007918 */ /* 0x000fc00000000000 */
        /* <DEDUP_REMOVED lines=14> */
.L_x_1:


//--------------------- .nv.global.init           --------------------------
	.section	.nv.global.init,"aw",@progbits
.nv.global.init:
	.type		_$_str,@object
	.size		_$_str,(_$_str_$_2 - _$_str)
_$_str:
        /*0000*/ 	.byte	0x5f, 0x5f, 0x43, 0x55, 0x44, 0x41, 0x5f, 0x46, 0x54, 0x5a, 0x00
	.type		_$_str_$_2,@object
	.size		_$_str_$_2,(.L_1 - _$_str_$_2)
_$_str_$_2:
        /*000b*/ 	.byte	0x5f, 0x5f, 0x43, 0x55, 0x44, 0x41, 0x5f, 0x50, 0x52, 0x45, 0x43, 0x5f, 0x53, 0x51, 0x52, 0x54
        /*001b*/ 	.byte	0x00
.L_1:


//--------------------- .nv.constant0.triton_poi_fused__native_batch_norm_legit_no_training_relu_threshold_backward_62 --------------------------
	.section	.nv.constant0.triton_poi_fused__native_batch_norm_legit_no_training_relu_threshold_backward_62,"a",@progbits
	.sectionflags	@""
	.align	4
.nv.constant0.triton_poi_fused__native_batch_norm_legit_no_training_relu_threshold_backward_62:
	.zero		588
